	.headerflags	@"EF_CUDA_TEXMODE_UNIFIED EF_CUDA_64BIT_ADDRESS EF_CUDA_ACCELERATORS EF_CUDA_SM90 EF_CUDA_VIRTUAL_SM(EF_CUDA_SM90)"
	.elftype	@"ET_EXEC"


//--------------------- .nv.info                  --------------------------
	.section	.nv.info,"",@"SHT_CUDA_INFO"
	.align	4


	//----- nvinfo : EIATTR_REGCOUNT
	.align		4
        /*0000*/ 	.byte	0x04, 0x2f
        /*0002*/ 	.short	(.L_3 - .L_2)
	.align		4
.L_2:
        /*0004*/ 	.word	index@(triton_poi_fused__native_batch_norm_legit_no_training_relu_17)
        /*0008*/ 	.word	0x0000001d


	//----- nvinfo : EIATTR_MIN_STACK_SIZE
	.align		4
.L_3:
        /*000c*/ 	.byte	0x04, 0x12
        /*000e*/ 	.short	(.L_5 - .L_4)
	.align		4
.L_4:
        /*0010*/ 	.word	index@(triton_poi_fused__native_batch_norm_legit_no_training_relu_17)
        /*0014*/ 	.word	0x00000000


	//----- nvinfo : EIATTR_FRAME_SIZE
	.align		4
.L_5:
        /*0018*/ 	.byte	0x04, 0x11
        /*001a*/ 	.short	(.L_7 - .L_6)
	.align		4
.L_6:
        /*001c*/ 	.word	index@(triton_poi_fused__native_batch_norm_legit_no_training_relu_17)
        /*0020*/ 	.word	0x00000000


	//----- nvinfo : EIATTR_MIN_STACK_SIZE
	.align		4
.L_7:
        /*0024*/ 	.byte	0x04, 0x12
        /*0026*/ 	.short	(.L_9 - .L_8)
	.align		4
.L_8:
        /*0028*/ 	.word	index@(triton_poi_fused__native_batch_norm_legit_no_training_relu_17)
        /*002c*/ 	.word	0x00000000
.L_9:


//--------------------- .nv.info.triton_poi_fused__native_batch_norm_legit_no_training_relu_17 --------------------------
	.section	.nv.info.triton_poi_fused__native_batch_norm_legit_no_training_relu_17,"",@"SHT_CUDA_INFO"
	.sectionflags	@""
	.align	4


	//----- nvinfo : EIATTR_CUDA_API_VERSION
	.align		4
        /*0000*/ 	.byte	0x04, 0x37
        /*0002*/ 	.short	(.L_11 - .L_10)
.L_10:
        /*0004*/ 	.word	0x0000007c


	//----- nvinfo : EIATTR_KPARAM_INFO
	.align		4
.L_11:
        /*0008*/ 	.byte	0x04, 0x17
        /*000a*/ 	.short	(.L_13 - .L_12)
.L_12:
        /*000c*/ 	.word	0x00000000
        /*0010*/ 	.short	0x0006
        /*0012*/ 	.short	0x0030
        /*0014*/ 	.byte	0x00, 0xf0, 0x11, 0x00


	//----- nvinfo : EIATTR_KPARAM_INFO
	.align		4
.L_13:
        /*0018*/ 	.byte	0x04, 0x17
        /*001a*/ 	.short	(.L_15 - .L_14)
.L_14:
        /*001c*/ 	.word	0x00000000
        /*0020*/ 	.short	0x0005
        /*0022*/ 	.short	0x0028
        /*0024*/ 	.byte	0x00, 0xf4, 0x21, 0x00


	//----- nvinfo : EIATTR_KPARAM_INFO
	.align		4
.L_15:
        /*0028*/ 	.byte	0x04, 0x17
        /*002a*/ 	.short	(.L_17 - .L_16)
.L_16:
        /*002c*/ 	.word	0x00000000
        /*0030*/ 	.short	0x0004
        /*0032*/ 	.short	0x0020
        /*0034*/ 	.byte	0x00, 0xf4, 0x21, 0x00


	//----- nvinfo : EIATTR_KPARAM_INFO
	.align		4
.L_17:
        /*0038*/ 	.byte	0x04, 0x17
        /*003a*/ 	.short	(.L_19 - .L_18)
.L_18:
        /*003c*/ 	.word	0x00000000
        /*0040*/ 	.short	0x0003
        /*0042*/ 	.short	0x0018
        /*0044*/ 	.byte	0x00, 0xf4, 0x21, 0x00


	//----- nvinfo : EIATTR_KPARAM_INFO
	.align		4
.L_19:
        /*0048*/ 	.byte	0x04, 0x17
        /*004a*/ 	.short	(.L_21 - .L_20)
.L_20:
        /*004c*/ 	.word	0x00000000
        /*0050*/ 	.short	0x0002
        /*0052*/ 	.short	0x0010
        /*0054*/ 	.byte	0x00, 0xf4, 0x21, 0x00


	//----- nvinfo : EIATTR_KPARAM_INFO
	.align		4
.L_21:
        /*0058*/ 	.byte	0x04, 0x17
        /*005a*/ 	.short	(.L_23 - .L_22)
.L_22:
        /*005c*/ 	.word	0x00000000
        /*0060*/ 	.short	0x0001
        /*0062*/ 	.short	0x0008
        /*0064*/ 	.byte	0x00, 0xf4, 0x21, 0x00


	//----- nvinfo : EIATTR_KPARAM_INFO
	.align		4
.L_23:
        /*0068*/ 	.byte	0x04, 0x17
        /*006a*/ 	.short	(.L_25 - .L_24)
.L_24:
        /*006c*/ 	.word	0x00000000
        /*0070*/ 	.short	0x0000
        /*0072*/ 	.short	0x0000
        /*0074*/ 	.byte	0x00, 0xf4, 0x21, 0x00


	//----- nvinfo : EIATTR_SPARSE_MMA_MASK
	.align		4
.L_25:
        /*0078*/ 	.byte	0x03, 0x50
        /*007a*/ 	.short	0x0000


	//----- nvinfo : EIATTR_MAXREG_COUNT
	.align		4
        /*007c*/ 	.byte	0x03, 0x1b
        /*007e*/ 	.short	0x00ff


	//----- nvinfo : EIATTR_EXIT_INSTR_OFFSETS
	.align		4
        /*0080*/ 	.byte	0x04, 0x1c
        /*0082*/ 	.short	(.L_27 - .L_26)


	//   ....[0]....
.L_26:
        /*0084*/ 	.word	0x000005b0


	//----- nvinfo : EIATTR_REQNTID
	.align		4
.L_27:
        /*0088*/ 	.byte	0x04, 0x10
        /*008a*/ 	.short	(.L_29 - .L_28)
.L_28:
        /*008c*/ 	.word	0x00000080
        /*0090*/ 	.word	0x00000001
        /*0094*/ 	.word	0x00000001


	//----- nvinfo : EIATTR_CBANK_PARAM_SIZE
	.align		4
.L_29:
        /*0098*/ 	.byte	0x03, 0x19
        /*009a*/ 	.short	0x0034


	//----- nvinfo : EIATTR_PARAM_CBANK
	.align		4
        /*009c*/ 	.byte	0x04, 0x0a
        /*009e*/ 	.short	(.L_31 - .L_30)
	.align		4
.L_30:
        /*00a0*/ 	.word	index@(.nv.constant0.triton_poi_fused__native_batch_norm_legit_no_training_relu_17)
        /*00a4*/ 	.short	0x0210
        /*00a6*/ 	.short	0x0034


	//----- nvinfo : EIATTR_SW_WAR
	.align		4
.L_31:
        /*00a8*/ 	.byte	0x04, 0x36
        /*00aa*/ 	.short	(.L_33 - .L_32)
.L_32:
        /*00ac*/ 	.word	0x00000008
.L_33:


//--------------------- .nv.callgraph             --------------------------
	.section	.nv.callgraph,"",@"SHT_CUDA_CALLGRAPH"
	.align	4
	.sectionentsize	8
	.align		4
        /*0000*/ 	.word	0x00000000
	.align		4
        /*0004*/ 	.word	0xffffffff
	.align		4
        /*0008*/ 	.word	0x00000000
	.align		4
        /*000c*/ 	.word	0xfffffffe
	.align		4
        /*0010*/ 	.word	0x00000000
	.align		4
        /*0014*/ 	.word	0xfffffffd
	.align		4
        /*0018*/ 	.word	0x00000000
	.align		4
        /*001c*/ 	.word	0xfffffffc


//--------------------- .nv.constant4             --------------------------
	.section	.nv.constant4,"a",@progbits
	.align	8
	.align		8
.nv.constant4:
        /*0000*/ 	.dword	_$_str
	.align		8
        /*0008*/ 	.dword	_$_str_$_2


//--------------------- .text.triton_poi_fused__native_batch_norm_legit_no_training_relu_17 --------------------------
	.section	.text.triton_poi_fused__native_batch_norm_legit_no_training_relu_17,"ax",@progbits
	.align	128
        .global         triton_poi_fused__native_batch_norm_legit_no_training_relu_17
        .type           triton_poi_fused__native_batch_norm_legit_no_training_relu_17,@function
        .size           triton_poi_fused__native_batch_norm_legit_no_training_relu_17,(.L_x_1 - triton_poi_fused__native_batch_norm_legit_no_training_relu_17)
        .other          triton_poi_fused__native_batch_norm_legit_no_training_relu_17,@"STO_CUDA_ENTRY STV_DEFAULT"
triton_poi_fused__native_batch_norm_legit_no_training_relu_17:
.text.triton_poi_fused__native_batch_norm_legit_no_training_relu_17:
[----:B------:R-:W-:Y:S01]  /*0000*/  LDC R1, c[0x0][0x28] ;  /* 0x00000a00ff017b82 */ /* 0x000fe20000000800 */
[----:B------:R-:W1:Y:S07]  /*0010*/  S2R R0, SR_TID.X ;  /* 0x0000000000007919 */ /* 0x000e6e0000002100 */
[----:B------:R-:W2:Y:S01]  /*0020*/  LDC.64 R20, c[0x0][0x220] ;  /* 0x00008800ff147b82 */ /* 0x000ea20000000a00 */
[----:B------:R-:W-:Y:S01]  /*0030*/  ULDC.64 UR4, c[0x0][0x208] ;  /* 0x0000820000047ab9 */ /* 0x000fe20000000a00 */
[----:B------:R-:W3:Y:S06]  /*0040*/  S2R R5, SR_CTAID.X ;  /* 0x0000000000057919 */ /* 0x000eec0000002500 */
[----:B------:R-:W4:Y:S08]  /*0050*/  LDC.64 R12, c[0x0][0x210] ;  /* 0x00008400ff0c7b82 */ /* 0x000f300000000a00 */
[----:B------:R-:W5:Y:S08]  /*0060*/  LDC.64 R16, c[0x0][0x218] ;  /* 0x00008600ff107b82 */ /* 0x000f700000000a00 */
[----:B------:R-:W5:Y:S01]  /*0070*/  LDC.64 R8, c[0x0][0x228] ;  /* 0x00008a00ff087b82 */ /* 0x000f620000000a00 */
[----:B-1----:R-:W-:-:S02]  /*0080*/  SHF.L.U32 R0, R0, 0x2, RZ ;  /* 0x0000000200007819 */ /* 0x002fc400000006ff */
[----:B---3--:R-:W-:Y:S02]  /*0090*/  SHF.R.S32.HI R3, RZ, 0x16, R5 ;  /* 0x00000016ff037819 */ /* 0x008fe40000011405 */
[----:B------:R-:W-:Y:S02]  /*00a0*/  LOP3.LUT R0, R0, 0x1fc, RZ, 0xc0, !PT ;  /* 0x000001fc00007812 */ /* 0x000fe400078ec0ff */
[----:B------:R-:W-:Y:S02]  /*00b0*/  SGXT R3, R3, 0x1 ;  /* 0x000000010303781a */ /* 0x000fe40000000200 */
[----:B------:R-:W-:Y:S02]  /*00c0*/  LEA R0, R5, R0, 0x9 ;  /* 0x0000000005007211 */ /* 0x000fe400078e48ff */
[----:B------:R-:W1:Y:S02]  /*00d0*/  LDC.64 R4, c[0x0][0x230] ;  /* 0x00008c00ff047b82 */ /* 0x000e640000000a00 */
[----:B------:R-:W-:-:S04]  /*00e0*/  LEA.HI R3, R3, R0, RZ, 0x8 ;  /* 0x0000000003037211 */ /* 0x000fc800078f40ff */
[----:B------:R-:W-:-:S04]  /*00f0*/  LOP3.LUT R3, R3, 0xffffff00, RZ, 0xc0, !PT ;  /* 0xffffff0003037812 */ /* 0x000fc800078ec0ff */
[----:B------:R-:W-:-:S05]  /*0100*/  IADD3 R2, R0, -R3, RZ ;  /* 0x8000000300027210 */ /* 0x000fca0007ffe0ff */
[----:B--2---:R-:W-:-:S06]  /*0110*/  IMAD.WIDE R20, R2, 0x4, R20 ;  /* 0x0000000402147825 */ /* 0x004fcc00078e0214 */
[----:B------:R-:W2:Y:S01]  /*0120*/  LDG.E.EL.128 R20, desc[UR4][R20.64] ;  /* 0x0000000414147981 */ /* 0x000ea2000c2e1d00 */
[----:B----4-:R-:W-:-:S04]  /*0130*/  IMAD.WIDE R12, R0, 0x4, R12 ;  /* 0x00000004000c7825 */ /* 0x010fc800078e020c */
[C---:B-----5:R-:W-:Y:S02]  /*0140*/  IMAD.WIDE R16, R2.reuse, 0x4, R16 ;  /* 0x0000000402107825 */ /* 0x060fe400078e0210 */
[----:B------:R-:W3:Y:S04]  /*0150*/  LDG.E.128 R12, desc[UR4][R12.64] ;  /* 0x000000040c0c7981 */ /* 0x000ee8000c1e1d00 */
[----:B------:R-:W3:Y:S01]  /*0160*/  LDG.E.EL.128 R16, desc[UR4][R16.64] ;  /* 0x0000000410107981 */ /* 0x000ee2000c2e1d00 */
[----:B0-----:R-:W-:-:S04]  /*0170*/  IMAD.WIDE R8, R2, 0x4, R8 ;  /* 0x0000000402087825 */ /* 0x001fc800078e0208 */
[----:B-1----:R-:W-:Y:S02]  /*0180*/  IMAD.WIDE R4, R2, 0x4, R4 ;  /* 0x0000000402047825 */ /* 0x002fe400078e0204 */
[----:B------:R-:W4:Y:S04]  /*0190*/  LDG.E.EL.128 R8, desc[UR4][R8.64] ;  /* 0x0000000408087981 */ /* 0x000f28000c2e1d00 */
[----:B------:R-:W4:Y:S01]  /*01a0*/  LDG.E.EL.128 R4, desc[UR4][R4.64] ;  /* 0x0000000404047981 */ /* 0x000f22000c2e1d00 */
[----:B--2---:R-:W-:Y:S01]  /*01b0*/  FADD R22, R22, 9.9999997473787516356e-06 ;  /* 0x3727c5ac16167421 */ /* 0x004fe20000000000 */
[----:B------:R-:W-:Y:S01]  /*01c0*/  FADD R23, R23, 9.9999997473787516356e-06 ;  /* 0x3727c5ac17177421 */ /* 0x000fe20000000000 */
[----:B------:R-:W-:Y:S01]  /*01d0*/  FADD R2, R20, 9.9999997473787516356e-06 ;  /* 0x3727c5ac14027421 */ /* 0x000fe20000000000 */
[----:B------:R-:W-:Y:S01]  /*01e0*/  FADD R21, R21, 9.9999997473787516356e-06 ;  /* 0x3727c5ac15157421 */ /* 0x000fe20000000000 */
[----:B------:R-:W0:Y:S01]  /*01f0*/  MUFU.SQRT R24, R22 ;  /* 0x0000001600187308 */ /* 0x000e220000002000 */
[----:B------:R-:W-:Y:S01]  /*0200*/  HFMA2.MMA R20, -RZ, RZ, 1.625, 0 ;  /* 0x3e800000ff147435 */ /* 0x000fe200000001ff */
[----:B---3--:R-:W-:-:S06]  /*0210*/  FADD R12, R12, -R16 ;  /* 0x800000100c0c7221 */ /* 0x008fcc0000000000 */
[----:B------:R-:W1:Y:S01]  /*0220*/  MUFU.SQRT R23, R23 ;  /* 0x0000001700177308 */ /* 0x000e620000002000 */
[----:B------:R-:W-:Y:S01]  /*0230*/  FADD R13, R13, -R17 ;  /* 0x800000110d0d7221 */ /* 0x000fe20000000000 */
[----:B------:R-:W-:Y:S01]  /*0240*/  FADD R14, R14, -R18 ;  /* 0x800000120e0e7221 */ /* 0x000fe20000000000 */
[----:B------:R-:W-:Y:S01]  /*0250*/  FADD R18, R15, -R19 ;  /* 0x800000130f127221 */ /* 0x000fe20000000000 */
[----:B0-----:R-:W-:-:S04]  /*0260*/  FSETP.GT.AND P6, PT, R24, 8.50705917302346158658e+37, PT ;  /* 0x7e8000001800780b */ /* 0x001fc80003fc4000 */
[----:B------:R0:W2:Y:S01]  /*0270*/  MUFU.SQRT R25, R2 ;  /* 0x0000000200197308 */ /* 0x0000a20000002000 */
[----:B------:R-:W-:Y:S02]  /*0280*/  FSETP.GEU.AND P1, PT, R24, 1.175494350822287508e-38, PT ;  /* 0x008000001800780b */ /* 0x000fe40003f2e000 */
[----:B-1----:R-:W-:-:S05]  /*0290*/  FSETP.GT.AND P5, PT, R23, 8.50705917302346158658e+37, PT ;  /* 0x7e8000001700780b */ /* 0x002fca0003fa4000 */
[----:B------:R1:W3:Y:S01]  /*02a0*/  MUFU.SQRT R26, R21 ;  /* 0x00000015001a7308 */ /* 0x0002e20000002000 */
[----:B------:R-:W-:Y:S01]  /*02b0*/  FSETP.GEU.AND P2, PT, R23, 1.175494350822287508e-38, PT ;  /* 0x008000001700780b */ /* 0x000fe20003f4e000 */
[----:B0-----:R-:W0:Y:S01]  /*02c0*/  LDC.64 R2, c[0x0][0x238] ;  /* 0x00008e00ff027b82 */ /* 0x001e220000000a00 */
[----:B------:R-:W-:Y:S01]  /*02d0*/  FSEL R16, R20, 1, P5 ;  /* 0x3f80000014107808 */ /* 0x000fe20002800000 */
[----:B------:R-:W-:Y:S01]  /*02e0*/  @P6 FMUL R24, R24, 0.25 ;  /* 0x3e80000018186820 */ /* 0x000fe20000400000 */
[----:B--2---:R-:W-:-:S03]  /*02f0*/  FSETP.GT.AND P3, PT, R25, 8.50705917302346158658e+37, PT ;  /* 0x7e8000001900780b */ /* 0x004fc60003f64000 */
[----:B------:R-:W-:Y:S01]  /*0300*/  @!P1 FMUL R24, R24, 16777216 ;  /* 0x4b80000018189820 */ /* 0x000fe20000400000 */
[----:B-1----:R-:W-:Y:S02]  /*0310*/  FSEL R21, R20, 1, P6 ;  /* 0x3f80000014157808 */ /* 0x002fe40003000000 */
[----:B------:R-:W-:Y:S01]  /*0320*/  FSETP.GEU.AND P6, PT, R25, 1.175494350822287508e-38, PT ;  /* 0x008000001900780b */ /* 0x000fe20003fce000 */
[----:B------:R-:W-:Y:S02]  /*0330*/  @P5 FMUL R23, R23, 0.25 ;  /* 0x3e80000017175820 */ /* 0x000fe40000400000 */
[----:B------:R-:W1:Y:S01]  /*0340*/  MUFU.RCP R24, R24 ;  /* 0x0000001800187308 */ /* 0x000e620000001000 */
[C---:B---3--:R-:W-:Y:S01]  /*0350*/  FSETP.GT.AND P4, PT, R26.reuse, 8.50705917302346158658e+37, PT ;  /* 0x7e8000001a00780b */ /* 0x048fe20003f84000 */
[----:B------:R-:W-:Y:S01]  /*0360*/  @!P2 FMUL R23, R23, 16777216 ;  /* 0x4b8000001717a820 */ /* 0x000fe20000400000 */
[----:B------:R-:W-:Y:S01]  /*0370*/  FSETP.GEU.AND P0, PT, R26, 1.175494350822287508e-38, PT ;  /* 0x008000001a00780b */ /* 0x000fe20003f0e000 */
[----:B------:R-:W-:Y:S01]  /*0380*/  @!P2 FMUL R16, R16, 16777216 ;  /* 0x4b8000001010a820 */ /* 0x000fe20000400000 */
[C---:B------:R-:W-:Y:S01]  /*0390*/  FSEL R17, R20.reuse, 1, P4 ;  /* 0x3f80000014117808 */ /* 0x040fe20002000000 */
[----:B------:R-:W-:Y:S01]  /*03a0*/  @P3 FMUL R25, R25, 0.25 ;  /* 0x3e80000019193820 */ /* 0x000fe20000400000 */
[----:B------:R-:W-:Y:S01]  /*03b0*/  FSEL R20, R20, 1, P3 ;  /* 0x3f80000014147808 */ /* 0x000fe20001800000 */
[----:B------:R-:W2:Y:S01]  /*03c0*/  MUFU.RCP R23, R23 ;  /* 0x0000001700177308 */ /* 0x000ea20000001000 */
[----:B------:R-:W-:Y:S01]  /*03d0*/  @!P1 FMUL R21, R21, 16777216 ;  /* 0x4b80000015159820 */ /* 0x000fe20000400000 */
[----:B------:R-:W-:-:S02]  /*03e0*/  @!P6 FMUL R25, R25, 16777216 ;  /* 0x4b8000001919e820 */ /* 0x000fc40000400000 */
[----:B------:R-:W-:Y:S01]  /*03f0*/  @!P6 FMUL R20, R20, 16777216 ;  /* 0x4b8000001414e820 */ /* 0x000fe20000400000 */
[----:B0-----:R-:W-:-:S04]  /*0400*/  IMAD.WIDE R2, R0, 0x4, R2 ;  /* 0x0000000400027825 */ /* 0x001fc800078e0202 */
[----:B------:R-:W-:Y:S01]  /*0410*/  @P4 FMUL R26, R26, 0.25 ;  /* 0x3e8000001a1a4820 */ /* 0x000fe20000400000 */
[----:B-1----:R-:W-:Y:S01]  /*0420*/  FMUL R21, R24, R21 ;  /* 0x0000001518157220 */ /* 0x002fe20000400000 */
[----:B------:R-:W0:Y:S01]  /*0430*/  MUFU.RCP R25, R25 ;  /* 0x0000001900197308 */ /* 0x000e220000001000 */
[----:B------:R-:W-:Y:S01]  /*0440*/  @!P0 FMUL R17, R17, 16777216 ;  /* 0x4b80000011118820 */ /* 0x000fe20000400000 */
[----:B------:R-:W-:Y:S01]  /*0450*/  @!P0 FMUL R26, R26, 16777216 ;  /* 0x4b8000001a1a8820 */ /* 0x000fe20000400000 */
[----:B------:R-:W-:Y:S01]  /*0460*/  FMUL R21, R21, R14 ;  /* 0x0000000e15157220 */ /* 0x000fe20000400000 */
[----:B--2---:R-:W-:-:S04]  /*0470*/  FMUL R23, R23, R16 ;  /* 0x0000001017177220 */ /* 0x004fc80000400000 */
[----:B------:R-:W1:Y:S01]  /*0480*/  MUFU.RCP R22, R26 ;  /* 0x0000001a00167308 */ /* 0x000e620000001000 */
[----:B----4-:R-:W-:Y:S01]  /*0490*/  FFMA R6, R10, R21, R6 ;  /* 0x000000150a067223 */ /* 0x010fe20000000006 */
[----:B------:R-:W-:-:S04]  /*04a0*/  FMUL R18, R23, R18 ;  /* 0x0000001217127220 */ /* 0x000fc80000400000 */
[C---:B------:R-:W-:Y:S01]  /*04b0*/  FSETP.GEU.AND P1, PT, R6.reuse, RZ, PT ;  /* 0x000000ff0600720b */ /* 0x040fe20003f2e000 */
[----:B0-----:R-:W-:Y:S01]  /*04c0*/  FMUL R25, R25, R20 ;  /* 0x0000001419197220 */ /* 0x001fe20000400000 */
[----:B------:R-:W-:Y:S02]  /*04d0*/  FFMA R7, R11, R18, R7 ;  /* 0x000000120b077223 */ /* 0x000fe40000000007 */
[----:B------:R-:W-:Y:S01]  /*04e0*/  SEL R6, R6, RZ, P1 ;  /* 0x000000ff06067207 */ /* 0x000fe20000800000 */
[----:B------:R-:W-:Y:S02]  /*04f0*/  FMUL R25, R25, R12 ;  /* 0x0000000c19197220 */ /* 0x000fe40000400000 */
[C---:B------:R-:W-:Y:S01]  /*0500*/  FSETP.GEU.AND P0, PT, R7.reuse, RZ, PT ;  /* 0x000000ff0700720b */ /* 0x040fe20003f0e000 */
[----:B-1----:R-:W-:Y:S01]  /*0510*/  FMUL R22, R22, R17 ;  /* 0x0000001116167220 */ /* 0x002fe20000400000 */
[----:B------:R-:W-:Y:S02]  /*0520*/  FFMA R4, R8, R25, R4 ;  /* 0x0000001908047223 */ /* 0x000fe40000000004 */
[----:B------:R-:W-:Y:S01]  /*0530*/  SEL R7, R7, RZ, P0 ;  /* 0x000000ff07077207 */ /* 0x000fe20000000000 */
[----:B------:R-:W-:-:S02]  /*0540*/  FMUL R22, R22, R13 ;  /* 0x0000000d16167220 */ /* 0x000fc40000400000 */
[C---:B------:R-:W-:Y:S02]  /*0550*/  FSETP.GEU.AND P3, PT, R4.reuse, RZ, PT ;  /* 0x000000ff0400720b */ /* 0x040fe40003f6e000 */
[----:B------:R-:W-:Y:S02]  /*0560*/  FFMA R5, R9, R22, R5 ;  /* 0x0000001609057223 */ /* 0x000fe40000000005 */
[----:B------:R-:W-:-:S03]  /*0570*/  SEL R4, R4, RZ, P3 ;  /* 0x000000ff04047207 */ /* 0x000fc60001800000 */
[----:B------:R-:W-:-:S04]  /*0580*/  FSETP.GEU.AND P2, PT, R5, RZ, PT ;  /* 0x000000ff0500720b */ /* 0x000fc80003f4e000 */
[----:B------:R-:W-:-:S05]  /*0590*/  SEL R5, R5, RZ, P2 ;  /* 0x000000ff05057207 */ /* 0x000fca0001000000 */
[----:B------:R-:W-:Y:S01]  /*05a0*/  STG.E.128 desc[UR4][R2.64], R4 ;  /* 0x0000000402007986 */ /* 0x000fe2000c101d04 */
[----:B------:R-:W-:Y:S05]  /*05b0*/  EXIT ;  /* 0x000000000000794d */ /* 0x000fea0003800000 */
.L_x_0:
[----:B------:R-:W-:-:S00]  /*05c0*/  BRA `(.L_x_0) ;  /* 0xfffffffc00fc7947 */ /* 0x000fc0000383ffff */
[----:B------:R-:W-:-:S00]  /*05d0*/  NOP ;  /* 0x0000000000007918 */ /* 0x000fc00000000000 */
        /* <DEDUP_REMOVED lines=10> */
.L_x_1:


//--------------------- .nv.global.init           --------------------------
	.section	.nv.global.init,"aw",@progbits
.nv.global.init:
	.type		_$_str,@object
	.size		_$_str,(_$_str_$_2 - _$_str)
_$_str:
        /*0000*/ 	.byte	0x5f, 0x5f, 0x43, 0x55, 0x44, 0x41, 0x5f, 0x46, 0x54, 0x5a, 0x00
	.type		_$_str_$_2,@object
	.size		_$_str_$_2,(.L_1 - _$_str_$_2)
_$_str_$_2:
        /*000b*/ 	.byte	0x5f, 0x5f, 0x43, 0x55, 0x44, 0x41, 0x5f, 0x50, 0x52, 0x45, 0x43, 0x5f, 0x53, 0x51, 0x52, 0x54
        /*001b*/ 	.byte	0x00
.L_1:


//--------------------- .nv.constant0.triton_poi_fused__native_batch_norm_legit_no_training_relu_17 --------------------------
	.section	.nv.constant0.triton_poi_fused__native_batch_norm_legit_no_training_relu_17,"a",@progbits
	.sectionflags	@""
	.align	4
.nv.constant0.triton_poi_fused__native_batch_norm_legit_no_training_relu_17:
	.zero		580
